//
// Generated by NVIDIA NVVM Compiler
//
// Compiler Build ID: CL-36424714
// Cuda compilation tools, release 13.0, V13.0.88
// Based on NVVM 20.0.0
//

.version 9.0
.target sm_100
.address_size 64

	// .globl	_Z9matrixMulILi32EEvPfS0_S0_ii
// _ZZ9matrixMulILi32EEvPfS0_S0_iiE2As has been demoted
// _ZZ9matrixMulILi32EEvPfS0_S0_iiE2Bs has been demoted

.visible .entry _Z9matrixMulILi32EEvPfS0_S0_ii(
	.param .u64 .ptr .align 1 _Z9matrixMulILi32EEvPfS0_S0_ii_param_0,
	.param .u64 .ptr .align 1 _Z9matrixMulILi32EEvPfS0_S0_ii_param_1,
	.param .u64 .ptr .align 1 _Z9matrixMulILi32EEvPfS0_S0_ii_param_2,
	.param .u32 _Z9matrixMulILi32EEvPfS0_S0_ii_param_3,
	.param .u32 _Z9matrixMulILi32EEvPfS0_S0_ii_param_4
)
{
	.reg .pred 	%p<3>;
	.reg .b32 	%r<37>;
	.reg .b32 	%f<105>;
	.reg .b64 	%rd<13>;
	// demoted variable
	.shared .align 4 .b8 _ZZ9matrixMulILi32EEvPfS0_S0_iiE2As[4096];
	// demoted variable
	.shared .align 4 .b8 _ZZ9matrixMulILi32EEvPfS0_S0_iiE2Bs[4096];
	ld.param.u64 	%rd3, [_Z9matrixMulILi32EEvPfS0_S0_ii_param_0];
	ld.param.u64 	%rd4, [_Z9matrixMulILi32EEvPfS0_S0_ii_param_1];
	ld.param.u64 	%rd5, [_Z9matrixMulILi32EEvPfS0_S0_ii_param_2];
	ld.param.u32 	%r20, [_Z9matrixMulILi32EEvPfS0_S0_ii_param_3];
	ld.param.u32 	%r21, [_Z9matrixMulILi32EEvPfS0_S0_ii_param_4];
	mov.u32 	%r22, %ctaid.x;
	mov.u32 	%r1, %ctaid.y;
	mov.u32 	%r2, %tid.x;
	mov.u32 	%r3, %tid.y;
	mul.lo.s32 	%r23, %r20, %r1;
	shl.b32 	%r36, %r23, 5;
	shl.b32 	%r5, %r22, 5;
	shl.b32 	%r6, %r21, 5;
	setp.lt.s32 	%p1, %r20, 1;
	mov.f32 	%f104, 0f00000000;
	@%p1 bra 	$L__BB0_3;
	shl.b32 	%r24, %r3, 7;
	mov.u32 	%r25, _ZZ9matrixMulILi32EEvPfS0_S0_iiE2As;
	add.s32 	%r7, %r25, %r24;
	shl.b32 	%r26, %r2, 2;
	add.s32 	%r8, %r7, %r26;
	mov.u32 	%r27, _ZZ9matrixMulILi32EEvPfS0_S0_iiE2Bs;
	add.s32 	%r10, %r27, %r26;
	add.s32 	%r9, %r10, %r24;
	mad.lo.s32 	%r28, %r21, %r3, %r2;
	add.s32 	%r35, %r28, %r5;
	shl.b32 	%r29, %r1, 5;
	add.s32 	%r30, %r3, %r29;
	mad.lo.s32 	%r34, %r20, %r30, %r2;
	add.s32 	%r13, %r36, %r20;
	cvta.to.global.u64 	%rd1, %rd4;
	cvta.to.global.u64 	%rd2, %rd5;
	mov.f32 	%f104, 0f00000000;
$L__BB0_2:
	mul.wide.s32 	%rd6, %r35, 4;
	add.s64 	%rd7, %rd2, %rd6;
	mul.wide.s32 	%rd8, %r34, 4;
	add.s64 	%rd9, %rd1, %rd8;
	ld.global.f32 	%f6, [%rd9];
	st.shared.f32 	[%r8], %f6;
	ld.global.f32 	%f7, [%rd7];
	st.shared.f32 	[%r9], %f7;
	bar.sync 	0;
	ld.shared.f32 	%f8, [%r7];
	ld.shared.f32 	%f9, [%r10];
	fma.rn.f32 	%f10, %f8, %f9, %f104;
	ld.shared.f32 	%f11, [%r7+4];
	ld.shared.f32 	%f12, [%r10+128];
	fma.rn.f32 	%f13, %f11, %f12, %f10;
	ld.shared.f32 	%f14, [%r7+8];
	ld.shared.f32 	%f15, [%r10+256];
	fma.rn.f32 	%f16, %f14, %f15, %f13;
	ld.shared.f32 	%f17, [%r7+12];
	ld.shared.f32 	%f18, [%r10+384];
	fma.rn.f32 	%f19, %f17, %f18, %f16;
	ld.shared.f32 	%f20, [%r7+16];
	ld.shared.f32 	%f21, [%r10+512];
	fma.rn.f32 	%f22, %f20, %f21, %f19;
	ld.shared.f32 	%f23, [%r7+20];
	ld.shared.f32 	%f24, [%r10+640];
	fma.rn.f32 	%f25, %f23, %f24, %f22;
	ld.shared.f32 	%f26, [%r7+24];
	ld.shared.f32 	%f27, [%r10+768];
	fma.rn.f32 	%f28, %f26, %f27, %f25;
	ld.shared.f32 	%f29, [%r7+28];
	ld.shared.f32 	%f30, [%r10+896];
	fma.rn.f32 	%f31, %f29, %f30, %f28;
	ld.shared.f32 	%f32, [%r7+32];
	ld.shared.f32 	%f33, [%r10+1024];
	fma.rn.f32 	%f34, %f32, %f33, %f31;
	ld.shared.f32 	%f35, [%r7+36];
	ld.shared.f32 	%f36, [%r10+1152];
	fma.rn.f32 	%f37, %f35, %f36, %f34;
	ld.shared.f32 	%f38, [%r7+40];
	ld.shared.f32 	%f39, [%r10+1280];
	fma.rn.f32 	%f40, %f38, %f39, %f37;
	ld.shared.f32 	%f41, [%r7+44];
	ld.shared.f32 	%f42, [%r10+1408];
	fma.rn.f32 	%f43, %f41, %f42, %f40;
	ld.shared.f32 	%f44, [%r7+48];
	ld.shared.f32 	%f45, [%r10+1536];
	fma.rn.f32 	%f46, %f44, %f45, %f43;
	ld.shared.f32 	%f47, [%r7+52];
	ld.shared.f32 	%f48, [%r10+1664];
	fma.rn.f32 	%f49, %f47, %f48, %f46;
	ld.shared.f32 	%f50, [%r7+56];
	ld.shared.f32 	%f51, [%r10+1792];
	fma.rn.f32 	%f52, %f50, %f51, %f49;
	ld.shared.f32 	%f53, [%r7+60];
	ld.shared.f32 	%f54, [%r10+1920];
	fma.rn.f32 	%f55, %f53, %f54, %f52;
	ld.shared.f32 	%f56, [%r7+64];
	ld.shared.f32 	%f57, [%r10+2048];
	fma.rn.f32 	%f58, %f56, %f57, %f55;
	ld.shared.f32 	%f59, [%r7+68];
	ld.shared.f32 	%f60, [%r10+2176];
	fma.rn.f32 	%f61, %f59, %f60, %f58;
	ld.shared.f32 	%f62, [%r7+72];
	ld.shared.f32 	%f63, [%r10+2304];
	fma.rn.f32 	%f64, %f62, %f63, %f61;
	ld.shared.f32 	%f65, [%r7+76];
	ld.shared.f32 	%f66, [%r10+2432];
	fma.rn.f32 	%f67, %f65, %f66, %f64;
	ld.shared.f32 	%f68, [%r7+80];
	ld.shared.f32 	%f69, [%r10+2560];
	fma.rn.f32 	%f70, %f68, %f69, %f67;
	ld.shared.f32 	%f71, [%r7+84];
	ld.shared.f32 	%f72, [%r10+2688];
	fma.rn.f32 	%f73, %f71, %f72, %f70;
	ld.shared.f32 	%f74, [%r7+88];
	ld.shared.f32 	%f75, [%r10+2816];
	fma.rn.f32 	%f76, %f74, %f75, %f73;
	ld.shared.f32 	%f77, [%r7+92];
	ld.shared.f32 	%f78, [%r10+2944];
	fma.rn.f32 	%f79, %f77, %f78, %f76;
	ld.shared.f32 	%f80, [%r7+96];
	ld.shared.f32 	%f81, [%r10+3072];
	fma.rn.f32 	%f82, %f80, %f81, %f79;
	ld.shared.f32 	%f83, [%r7+100];
	ld.shared.f32 	%f84, [%r10+3200];
	fma.rn.f32 	%f85, %f83, %f84, %f82;
	ld.shared.f32 	%f86, [%r7+104];
	ld.shared.f32 	%f87, [%r10+3328];
	fma.rn.f32 	%f88, %f86, %f87, %f85;
	ld.shared.f32 	%f89, [%r7+108];
	ld.shared.f32 	%f90, [%r10+3456];
	fma.rn.f32 	%f91, %f89, %f90, %f88;
	ld.shared.f32 	%f92, [%r7+112];
	ld.shared.f32 	%f93, [%r10+3584];
	fma.rn.f32 	%f94, %f92, %f93, %f91;
	ld.shared.f32 	%f95, [%r7+116];
	ld.shared.f32 	%f96, [%r10+3712];
	fma.rn.f32 	%f97, %f95, %f96, %f94;
	ld.shared.f32 	%f98, [%r7+120];
	ld.shared.f32 	%f99, [%r10+3840];
	fma.rn.f32 	%f100, %f98, %f99, %f97;
	ld.shared.f32 	%f101, [%r7+124];
	ld.shared.f32 	%f102, [%r10+3968];
	fma.rn.f32 	%f104, %f101, %f102, %f100;
	bar.sync 	0;
	add.s32 	%r36, %r36, 32;
	add.s32 	%r35, %r35, %r6;
	add.s32 	%r34, %r34, 32;
	setp.lt.s32 	%p2, %r36, %r13;
	@%p2 bra 	$L__BB0_2;
$L__BB0_3:
	cvta.to.global.u64 	%rd10, %rd3;
	add.s32 	%r31, %r5, %r2;
	mad.lo.s32 	%r32, %r21, %r3, %r31;
	mad.lo.s32 	%r33, %r6, %r1, %r32;
	mul.wide.s32 	%rd11, %r33, 4;
	add.s64 	%rd12, %rd10, %rd11;
	st.global.f32 	[%rd12], %f104;
	ret;

}


// ===== COMPILED SASS (sm_100) =====

	.target	sm_100

	.elftype	@"ET_EXEC"


//--------------------- .note.nv.tkinfo           --------------------------
	.section	.note.nv.tkinfo,"",@"SHT_NOTE"
	.sectionflags	@"SHF_NOTE_NV_TKINFO"
	.tkinfo
        /*0018*/ 	.word	0x00000002
        /*0030*/ 	.string	""
        /*0030*/ 	.string	"ptxas"
        /*0030*/ 	.string	"Cuda compilation tools, release 13.0, V13.0.88"
        /*0030*/ 	.string	"Build cuda_13.0.r13.0/compiler.36424714_0"
        /*0030*/ 	.string	"-arch sm_100 -m 64 "



//--------------------- .note.nv.cuinfo           --------------------------
	.section	.note.nv.cuinfo,"",@"SHT_NOTE"
	.sectionflags	@"SHF_NOTE_NV_CUINFO"
        /*0018*/ 	.short	0x0002
        /*001a*/ 	.short	0x0064
        /*001c*/ 	.short	0x0082
	.zero		2


//--------------------- .nv.info                  --------------------------
	.section	.nv.info,"",@"SHT_CUDA_INFO"
	.align	4


	//----- nvinfo : EIATTR_REGCOUNT
	.align		4
        /*0000*/ 	.byte	0x04, 0x2f
        /*0002*/ 	.short	(.L_1 - .L_0)
	.align		4
.L_0:
        /*0004*/ 	.word	index@(_Z9matrixMulILi32EEvPfS0_S0_ii)
        /*0008*/ 	.word	0x00000020


	//----- nvinfo : EIATTR_FRAME_SIZE
	.align		4
.L_1:
        /*000c*/ 	.byte	0x04, 0x11
        /*000e*/ 	.short	(.L_3 - .L_2)
	.align		4
.L_2:
        /*0010*/ 	.word	index@(_Z9matrixMulILi32EEvPfS0_S0_ii)
        /*0014*/ 	.word	0x00000000


	//----- nvinfo : EIATTR_MIN_STACK_SIZE
	.align		4
.L_3:
        /*0018*/ 	.byte	0x04, 0x12
        /*001a*/ 	.short	(.L_5 - .L_4)
	.align		4
.L_4:
        /*001c*/ 	.word	index@(_Z9matrixMulILi32EEvPfS0_S0_ii)
        /*0020*/ 	.word	0x00000000
.L_5:


//--------------------- .nv.compat                --------------------------
	.section	.nv.compat,"",@"SHT_CUDA_COMPAT_INFO"
	.align	4
        /*0000*/ 	.byte	0x02, 0x09, 0x00, 0x00, 0x02, 0x02, 0x01, 0x00, 0x02, 0x05, 0x05, 0x00, 0x03, 0x07, 0x01, 0x01
        /*0010*/ 	.byte	0x02, 0x03, 0x00, 0x00, 0x02, 0x06, 0x01, 0x00, 0x04, 0x0b, 0x08, 0x00, 0x09, 0x00, 0x00, 0x00
        /*0020*/ 	.byte	0x00, 0x00, 0x00, 0x00


//--------------------- .nv.info._Z9matrixMulILi32EEvPfS0_S0_ii --------------------------
	.section	.nv.info._Z9matrixMulILi32EEvPfS0_S0_ii,"",@"SHT_CUDA_INFO"
	.sectionflags	@""
	.align	4


	//----- nvinfo : EIATTR_CUDA_API_VERSION
	.align		4
        /*0000*/ 	.byte	0x04, 0x37
        /*0002*/ 	.short	(.L_7 - .L_6)
.L_6:
        /*0004*/ 	.word	0x00000082


	//----- nvinfo : EIATTR_KPARAM_INFO
	.align		4
.L_7:
        /*0008*/ 	.byte	0x04, 0x17
        /*000a*/ 	.short	(.L_9 - .L_8)
.L_8:
        /*000c*/ 	.word	0x00000000
        /*0010*/ 	.short	0x0004
        /*0012*/ 	.short	0x001c
        /*0014*/ 	.byte	0x00, 0xf0, 0x11, 0x00


	//----- nvinfo : EIATTR_KPARAM_INFO
	.align		4
.L_9:
        /*0018*/ 	.byte	0x04, 0x17
        /*001a*/ 	.short	(.L_11 - .L_10)
.L_10:
        /*001c*/ 	.word	0x00000000
        /*0020*/ 	.short	0x0003
        /*0022*/ 	.short	0x0018
        /*0024*/ 	.byte	0x00, 0xf0, 0x11, 0x00


	//----- nvinfo : EIATTR_KPARAM_INFO
	.align		4
.L_11:
        /*0028*/ 	.byte	0x04, 0x17
        /*002a*/ 	.short	(.L_13 - .L_12)
.L_12:
        /*002c*/ 	.word	0x00000000
        /*0030*/ 	.short	0x0002
        /*0032*/ 	.short	0x0010
        /*0034*/ 	.byte	0x00, 0xf5, 0x21, 0x00


	//----- nvinfo : EIATTR_KPARAM_INFO
	.align		4
.L_13:
        /*0038*/ 	.byte	0x04, 0x17
        /*003a*/ 	.short	(.L_15 - .L_14)
.L_14:
        /*003c*/ 	.word	0x00000000
        /*0040*/ 	.short	0x0001
        /*0042*/ 	.short	0x0008
        /*0044*/ 	.byte	0x00, 0xf5, 0x21, 0x00


	//----- nvinfo : EIATTR_KPARAM_INFO
	.align		4
.L_15:
        /*0048*/ 	.byte	0x04, 0x17
        /*004a*/ 	.short	(.L_17 - .L_16)
.L_16:
        /*004c*/ 	.word	0x00000000
        /*0050*/ 	.short	0x0000
        /*0052*/ 	.short	0x0000
        /*0054*/ 	.byte	0x00, 0xf5, 0x21, 0x00


	//----- nvinfo : EIATTR_SPARSE_MMA_MASK
	.align		4
.L_17:
        /*0058*/ 	.byte	0x03, 0x50
        /*005a*/ 	.short	0x0000


	//----- nvinfo : EIATTR_MAXREG_COUNT
	.align		4
        /*005c*/ 	.byte	0x03, 0x1b
        /*005e*/ 	.short	0x00ff


	//----- nvinfo : EIATTR_NUM_BARRIERS
	.align		4
        /*0060*/ 	.byte	0x02, 0x4c
        /*0062*/ 	.byte	0x01
	.zero		1


	//----- nvinfo : EIATTR_MERCURY_ISA_VERSION
	.align		4
        /*0064*/ 	.byte	0x03, 0x5f
        /*0066*/ 	.short	0x0101


	//----- nvinfo : EIATTR_VRC_CTA_INIT_COUNT
	.align		4
        /*0068*/ 	.byte	0x02, 0x4a
	.zero		1
	.zero		1


	//----- nvinfo : EIATTR_EXIT_INSTR_OFFSETS
	.align		4
        /*006c*/ 	.byte	0x04, 0x1c
        /*006e*/ 	.short	(.L_19 - .L_18)


	//   ....[0]....
.L_18:
        /*0070*/ 	.word	0x00000790


	//----- nvinfo : EIATTR_CBANK_PARAM_SIZE
	.align		4
.L_19:
        /*0074*/ 	.byte	0x03, 0x19
        /*0076*/ 	.short	0x0020


	//----- nvinfo : EIATTR_PARAM_CBANK
	.align		4
        /*0078*/ 	.byte	0x04, 0x0a
        /*007a*/ 	.short	(.L_21 - .L_20)
	.align		4
.L_20:
        /*007c*/ 	.word	index@(.nv.constant0._Z9matrixMulILi32EEvPfS0_S0_ii)
        /*0080*/ 	.short	0x0380
        /*0082*/ 	.short	0x0020


	//----- nvinfo : EIATTR_SW_WAR
	.align		4
.L_21:
        /*0084*/ 	.byte	0x04, 0x36
        /*0086*/ 	.short	(.L_23 - .L_22)
.L_22:
        /*0088*/ 	.word	0x00000008
.L_23:


//--------------------- .nv.callgraph             --------------------------
	.section	.nv.callgraph,"",@"SHT_CUDA_CALLGRAPH"
	.align	4
	.sectionentsize	8
	.align		4
        /*0000*/ 	.word	0x00000000
	.align		4
        /*0004*/ 	.word	0xffffffff
	.align		4
        /*0008*/ 	.word	0x00000000
	.align		4
        /*000c*/ 	.word	0xfffffffe
	.align		4
        /*0010*/ 	.word	0x00000000
	.align		4
        /*0014*/ 	.word	0xfffffffd
	.align		4
        /*0018*/ 	.word	0x00000000
	.align		4
        /*001c*/ 	.word	0xfffffffc


//--------------------- .text._Z9matrixMulILi32EEvPfS0_S0_ii --------------------------
	.section	.text._Z9matrixMulILi32EEvPfS0_S0_ii,"ax",@progbits
	.align	128
        .global         _Z9matrixMulILi32EEvPfS0_S0_ii
        .type           _Z9matrixMulILi32EEvPfS0_S0_ii,@function
        .size           _Z9matrixMulILi32EEvPfS0_S0_ii,(.L_x_3 - _Z9matrixMulILi32EEvPfS0_S0_ii)
        .other          _Z9matrixMulILi32EEvPfS0_S0_ii,@"STO_CUDA_ENTRY STV_DEFAULT"
_Z9matrixMulILi32EEvPfS0_S0_ii:
.text._Z9matrixMulILi32EEvPfS0_S0_ii:
[----:B------:R-:W-:Y:S01]  /*0000*/  LDC R1, c[0x0][0x37c] ;  /* 0x0000df00ff017b82 */ /* 0x000fe20000000800 */
[----:B------:R-:W0:Y:S01]  /*0010*/  LDCU.64 UR10, c[0x0][0x398] ;  /* 0x00007300ff0a77ac */ /* 0x000e220008000a00 */
[----:B------:R-:W1:Y:S01]  /*0020*/  S2R R5, SR_CTAID.X ;  /* 0x0000000000057919 */ /* 0x000e620000002500 */
[----:B------:R-:W-:Y:S01]  /*0030*/  HFMA2 R27, -RZ, RZ, 0, 0 ;  /* 0x00000000ff1b7431 */ /* 0x000fe200000001ff */
[----:B------:R-:W2:Y:S01]  /*0040*/  LDCU.64 UR8, c[0x0][0x358] ;  /* 0x00006b00ff0877ac */ /* 0x000ea20008000a00 */
[----:B------:R-:W3:Y:S01]  /*0050*/  S2R R0, SR_TID.X ;  /* 0x0000000000007919 */ /* 0x000ee20000002100 */
[----:B------:R-:W4:Y:S01]  /*0060*/  S2R R3, SR_TID.Y ;  /* 0x0000000000037919 */ /* 0x000f220000002200 */
[----:B------:R-:W1:Y:S01]  /*0070*/  S2R R2, SR_CTAID.Y ;  /* 0x0000000000027919 */ /* 0x000e620000002600 */
[----:B0-----:R-:W-:Y:S02]  /*0080*/  UISETP.GE.AND UP0, UPT, UR10, 0x1, UPT ;  /* 0x000000010a00788c */ /* 0x001fe4000bf06270 */
[----:B------:R-:W-:-:S07]  /*0090*/  USHF.L.U32 UR7, UR11, 0x5, URZ ;  /* 0x000000050b077899 */ /* 0x000fce00080006ff */
[----:B--2---:R-:W-:Y:S05]  /*00a0*/  BRA.U !UP0, `(.L_x_0) ;  /* 0x0000000508a07547 */ /* 0x004fea000b800000 */
[----:B------:R-:W0:Y:S01]  /*00b0*/  S2UR UR6, SR_CgaCtaId ;  /* 0x00000000000679c3 */ /* 0x000e220000008800 */
[----:B------:R-:W-:Y:S01]  /*00c0*/  UMOV UR4, 0x400 ;  /* 0x0000040000047882 */ /* 0x000fe20000000000 */
[C---:B-1----:R-:W-:Y:S01]  /*00d0*/  IMAD R21, R2.reuse, UR10, RZ ;  /* 0x0000000a02157c24 */ /* 0x042fe2000f8e02ff */
[----:B------:R-:W-:Y:S01]  /*00e0*/  UIADD3 UR5, UPT, UPT, UR4, 0x1000, URZ ;  /* 0x0000100004057890 */ /* 0x000fe2000fffe0ff */
[--C-:B---34-:R-:W-:Y:S01]  /*00f0*/  IMAD R4, R3, UR11, R0.reuse ;  /* 0x0000000b03047c24 */ /* 0x118fe2000f8e0200 */
[----:B------:R-:W-:Y:S02]  /*0100*/  LEA R9, R2, R3, 0x5 ;  /* 0x0000000302097211 */ /* 0x000fe400078e28ff */
[----:B------:R-:W-:Y:S01]  /*0110*/  SHF.L.U32 R21, R21, 0x5, RZ ;  /* 0x0000000515157819 */ /* 0x000fe200000006ff */
[----:B------:R-:W1:Y:S01]  /*0120*/  LDC.64 R24, c[0x0][0x390] ;  /* 0x0000e400ff187b82 */ /* 0x000e620000000a00 */
[----:B------:R-:W-:Y:S01]  /*0130*/  LEA R7, R5, R4, 0x5 ;  /* 0x0000000405077211 */ /* 0x000fe200078e28ff */
[----:B------:R-:W-:Y:S01]  /*0140*/  IMAD R6, R9, UR10, R0 ;  /* 0x0000000a09067c24 */ /* 0x000fe2000f8e0200 */
[----:B------:R-:W-:-:S02]  /*0150*/  MOV R27, RZ ;  /* 0x000000ff001b7202 */ /* 0x000fc40000000f00 */
[----:B------:R-:W-:-:S03]  /*0160*/  IADD3 R4, PT, PT, R21, UR10, RZ ;  /* 0x0000000a15047c10 */ /* 0x000fc6000fffe0ff */
[----:B------:R-:W2:Y:S01]  /*0170*/  LDC.64 R22, c[0x0][0x388] ;  /* 0x0000e200ff167b82 */ /* 0x000ea20000000a00 */
[----:B0-----:R-:W-:Y:S02]  /*0180*/  ULEA UR4, UR6, UR4, 0x18 ;  /* 0x0000000406047291 */ /* 0x001fe4000f8ec0ff */
[----:B------:R-:W-:-:S04]  /*0190*/  ULEA UR5, UR6, UR5, 0x18 ;  /* 0x0000000506057291 */ /* 0x000fc8000f8ec0ff */
[C---:B------:R-:W-:Y:S02]  /*01a0*/  LEA R19, R3.reuse, UR4, 0x7 ;  /* 0x0000000403137c11 */ /* 0x040fe4000f8e38ff */
[C---:B------:R-:W-:Y:S02]  /*01b0*/  LEA R18, R0.reuse, UR5, 0x2 ;  /* 0x0000000500127c11 */ /* 0x040fe4000f8e10ff */
[----:B------:R-:W-:Y:S02]  /*01c0*/  LEA R17, R0, R19, 0x2 ;  /* 0x0000001300117211 */ /* 0x000fe400078e10ff */
[----:B------:R-:W-:-:S07]  /*01d0*/  LEA R16, R3, R18, 0x7 ;  /* 0x0000001203107211 */ /* 0x000fce00078e38ff */
.L_x_1:
[----:B--2---:R-:W-:-:S04]  /*01e0*/  IMAD.WIDE R8, R6, 0x4, R22 ;  /* 0x0000000406087825 */ /* 0x004fc800078e0216 */
[----:B-1----:R-:W-:Y:S02]  /*01f0*/  IMAD.WIDE R10, R7, 0x4, R24 ;  /* 0x00000004070a7825 */ /* 0x002fe400078e0218 */
[----:B------:R-:W2:Y:S04]  /*0200*/  LDG.E R8, desc[UR8][R8.64] ;  /* 0x0000000808087981 */ /* 0x000ea8000c1e1900 */
[----:B------:R-:W3:Y:S01]  /*0210*/  LDG.E R11, desc[UR8][R10.64] ;  /* 0x000000080a0b7981 */ /* 0x000ee2000c1e1900 */
[----:B------:R-:W-:Y:S02]  /*0220*/  IADD3 R21, PT, PT, R21, 0x20, RZ ;  /* 0x0000002015157810 */ /* 0x000fe40007ffe0ff */
[----:B------:R-:W-:Y:S02]  /*0230*/  IADD3 R7, PT, PT, R7, UR7, RZ ;  /* 0x0000000707077c10 */ /* 0x000fe4000fffe0ff */
[----:B------:R-:W-:-:S02]  /*0240*/  ISETP.GE.AND P0, PT, R21, R4, PT ;  /* 0x000000041500720c */ /* 0x000fc40003f06270 */
[----:B------:R-:W-:Y:S01]  /*0250*/  IADD3 R6, PT, PT, R6, 0x20, RZ ;  /* 0x0000002006067810 */ /* 0x000fe20007ffe0ff */
[----:B--2---:R-:W-:Y:S04]  /*0260*/  STS [R17], R8 ;  /* 0x0000000811007388 */ /* 0x004fe80000000800 */
[----:B---3--:R-:W-:Y:S01]  /*0270*/  STS [R16], R11 ;  /* 0x0000000b10007388 */ /* 0x008fe20000000800 */
[----:B------:R-:W-:Y:S06]  /*0280*/  BAR.SYNC.DEFER_BLOCKING 0x0 ;  /* 0x0000000000007b1d */ /* 0x000fec0000010000 */
[----:B------:R-:W-:Y:S04]  /*0290*/  LDS R20, [R18] ;  /* 0x0000000012147984 */ /* 0x000fe80000000800 */
[----:B------:R-:W0:Y:S04]  /*02a0*/  LDS.128 R12, [R19] ;  /* 0x00000000130c7984 */ /* 0x000e280000000c00 */
[----:B------:R-:W1:Y:S04]  /*02b0*/  LDS R29, [R18+0x80] ;  /* 0x00008000121d7984 */ /* 0x000e680000000800 */
[----:B------:R-:W2:Y:S04]  /*02c0*/  LDS R26, [R18+0x100] ;  /* 0x00010000121a7984 */ /* 0x000ea80000000800 */
[----:B------:R-:W-:Y:S01]  /*02d0*/  LDS.128 R8, [R19+0x10] ;  /* 0x0000100013087984 */ /* 0x000fe20000000c00 */
[----:B0-----:R-:W-:-:S03]  /*02e0*/  FFMA R12, R12, R20, R27 ;  /* 0x000000140c0c7223 */ /* 0x001fc6000000001b */
[----:B------:R-:W-:Y:S01]  /*02f0*/  LDS R27, [R18+0x300] ;  /* 0x00030000121b7984 */ /* 0x000fe20000000800 */
[----:B-1----:R-:W-:-:S03]  /*0300*/  FFMA R29, R29, R13, R12 ;  /* 0x0000000d1d1d7223 */ /* 0x002fc6000000000c */
[----:B------:R-:W0:Y:S01]  /*0310*/  LDS R12, [R18+0x180] ;  /* 0x00018000120c7984 */ /* 0x000e220000000800 */
[----:B--2---:R-:W-:-:S03]  /*0320*/  FFMA R14, R26, R14, R29 ;  /* 0x0000000e1a0e7223 */ /* 0x004fc6000000001d */
[----:B------:R-:W1:Y:S04]  /*0330*/  LDS R13, [R18+0x200] ;  /* 0x00020000120d7984 */ /* 0x000e680000000800 */
[----:B------:R-:W2:Y:S01]  /*0340*/  LDS R29, [R18+0x280] ;  /* 0x00028000121d7984 */ /* 0x000ea20000000800 */
[----:B0-----:R-:W-:-:S04]  /*0350*/  FFMA R15, R12, R15, R14 ;  /* 0x0000000f0c0f7223 */ /* 0x001fc8000000000e */
[----:B-1----:R-:W-:Y:S02]  /*0360*/  FFMA R8, R8, R13, R15 ;  /* 0x0000000d08087223 */ /* 0x002fe4000000000f */
[----:B------:R-:W-:Y:S02]  /*0370*/  LDS.128 R12, [R19+0x20] ;  /* 0x00002000130c7984 */ /* 0x000fe40000000c00 */
[----:B--2---:R-:W-:Y:S02]  /*0380*/  FFMA R8, R29, R9, R8 ;  /* 0x000000091d087223 */ /* 0x004fe40000000008 */
[----:B------:R-:W0:Y:S02]  /*0390*/  LDS R29, [R18+0x380] ;  /* 0x00038000121d7984 */ /* 0x000e240000000800 */
[----:B------:R-:W-:Y:S02]  /*03a0*/  FFMA R8, R27, R10, R8 ;  /* 0x0000000a1b087223 */ /* 0x000fe40000000008 */
[----:B------:R-:W1:Y:S04]  /*03b0*/  LDS R9, [R18+0x400] ;  /* 0x0004000012097984 */ /* 0x000e680000000800 */
[----:B------:R-:W2:Y:S04]  /*03c0*/  LDS R10, [R18+0x480] ;  /* 0x00048000120a7984 */ /* 0x000ea80000000800 */
[----:B------:R-:W3:Y:S01]  /*03d0*/  LDS R27, [R18+0x500] ;  /* 0x00050000121b7984 */ /* 0x000ee20000000800 */
[----:B0-----:R-:W-:-:S04]  /*03e0*/  FFMA R11, R29, R11, R8 ;  /* 0x0000000b1d0b7223 */ /* 0x001fc80000000008 */
[----:B-1----:R-:W-:Y:S02]  /*03f0*/  FFMA R8, R12, R9, R11 ;  /* 0x000000090c087223 */ /* 0x002fe4000000000b */
[----:B------:R-:W0:Y:S02]  /*0400*/  LDS R12, [R18+0x580] ;  /* 0x00058000120c7984 */ /* 0x000e240000000800 */
[----:B--2---:R-:W-:Y:S02]  /*0410*/  FFMA R20, R10, R13, R8 ;  /* 0x0000000d0a147223 */ /* 0x004fe40000000008 */
[----:B------:R-:W-:Y:S02]  /*0420*/  LDS R13, [R18+0x600] ;  /* 0x00060000120d7984 */ /* 0x000fe40000000800 */
[----:B---3--:R-:W-:Y:S02]  /*0430*/  FFMA R29, R27, R14, R20 ;  /* 0x0000000e1b1d7223 */ /* 0x008fe40000000014 */
[----:B------:R-:W1:Y:S04]  /*0440*/  LDS.128 R8, [R19+0x30] ;  /* 0x0000300013087984 */ /* 0x000e680000000c00 */
[----:B------:R-:W2:Y:S04]  /*0450*/  LDS R14, [R18+0x680] ;  /* 0x00068000120e7984 */ /* 0x000ea80000000800 */
[----:B------:R-:W3:Y:S04]  /*0460*/  LDS R27, [R18+0x700] ;  /* 0x00070000121b7984 */ /* 0x000ee80000000800 */
[----:B------:R-:W-:Y:S01]  /*0470*/  LDS R20, [R18+0x980] ;  /* 0x0009800012147984 */ /* 0x000fe20000000800 */
        /* <DEDUP_REMOVED lines=8> */
[----:B------:R-:W3:Y:S01]  /*0500*/  LDS R27, [R18+0x900] ;  /* 0x00090000121b7984 */ /* 0x000ee20000000800 */
[----:B0-----:R-:W-:-:S04]  /*0510*/  FFMA R11, R8, R11, R29 ;  /* 0x0000000b080b7223 */ /* 0x001fc8000000001d */
[----:B-1----:R-:W-:-:S04]  /*0520*/  FFMA R12, R12, R9, R11 ;  /* 0x000000090c0c7223 */ /* 0x002fc8000000000b */
[----:B--2---:R-:W-:Y:S02]  /*0530*/  FFMA R10, R10, R13, R12 ;  /* 0x0000000d0a0a7223 */ /* 0x004fe4000000000c */
[----:B------:R-:W-:Y:S02]  /*0540*/  LDS R13, [R18+0xa00] ;  /* 0x000a0000120d7984 */ /* 0x000fe40000000800 */
[----:B---3--:R-:W-:Y:S02]  /*0550*/  FFMA R29, R27, R14, R10 ;  /* 0x0000000e1b1d7223 */ /* 0x008fe4000000000a */
[----:B------:R-:W0:Y:S02]  /*0560*/  LDS.128 R8, [R19+0x50] ;  /* 0x0000500013087984 */ /* 0x000e240000000c00 */
[----:B------:R-:W-:Y:S02]  /*0570*/  FFMA R15, R20, R15, R29 ;  /* 0x0000000f140f7223 */ /* 0x000fe4000000001d */
[----:B------:R-:W1:Y:S04]  /*0580*/  LDS R12, [R18+0xa80] ;  /* 0x000a8000120c7984 */ /* 0x000e680000000800 */
[----:B------:R-:W2:Y:S04]  /*0590*/  LDS R27, [R18+0xb00] ;  /* 0x000b0000121b7984 */ /* 0x000ea80000000800 */
[----:B------:R-:W3:Y:S01]  /*05a0*/  LDS R20, [R18+0xb80] ;  /* 0x000b800012147984 */ /* 0x000ee20000000800 */
[----:B0-----:R-:W-:-:S04]  /*05b0*/  FFMA R8, R8, R13, R15 ;  /* 0x0000000d08087223 */ /* 0x001fc8000000000f */
[----:B-1----:R-:W-:Y:S02]  /*05c0*/  FFMA R8, R12, R9, R8 ;  /* 0x000000090c087223 */ /* 0x002fe40000000008 */
[----:B------:R-:W-:Y:S02]  /*05d0*/  LDS R9, [R18+0xc00] ;  /* 0x000c000012097984 */ /* 0x000fe40000000800 */
[----:B--2---:R-:W-:Y:S02]  /*05e0*/  FFMA R29, R27, R10, R8 ;  /* 0x0000000a1b1d7223 */ /* 0x004fe40000000008 */
[----:B------:R-:W0:Y:S02]  /*05f0*/  LDS.128 R12, [R19+0x60] ;  /* 0x00006000130c7984 */ /* 0x000e240000000c00 */
[----:B---3--:R-:W-:Y:S02]  /*0600*/  FFMA R11, R20, R11, R29 ;  /* 0x0000000b140b7223 */ /* 0x008fe4000000001d */
[----:B------:R-:W1:Y:S04]  /*0610*/  LDS R8, [R18+0xc80] ;  /* 0x000c800012087984 */ /* 0x000e680000000800 */
[----:B------:R-:W2:Y:S04]  /*0620*/  LDS R27, [R18+0xd00] ;  /* 0x000d0000121b7984 */ /* 0x000ea80000000800 */
[----:B------:R-:W3:Y:S04]  /*0630*/  LDS R20, [R18+0xd80] ;  /* 0x000d800012147984 */ /* 0x000ee80000000800 */
[----:B------:R-:W-:Y:S01]  /*0640*/  LDS R29, [R18+0xe80] ;  /* 0x000e8000121d7984 */ /* 0x000fe20000000800 */
[----:B0-----:R-:W-:-:S04]  /*0650*/  FFMA R12, R12, R9, R11 ;  /* 0x000000090c0c7223 */ /* 0x001fc8000000000b */
[----:B-1----:R-:W-:Y:S02]  /*0660*/  FFMA R8, R8, R13, R12 ;  /* 0x0000000d08087223 */ /* 0x002fe4000000000c */
[----:B------:R-:W-:Y:S02]  /*0670*/  LDS R13, [R18+0xe00] ;  /* 0x000e0000120d7984 */ /* 0x000fe40000000800 */
[----:B--2---:R-:W-:Y:S02]  /*0680*/  FFMA R27, R27, R14, R8 ;  /* 0x0000000e1b1b7223 */ /* 0x004fe40000000008 */
[----:B------:R-:W0:Y:S02]  /*0690*/  LDS.128 R8, [R19+0x70] ;  /* 0x0000700013087984 */ /* 0x000e240000000c00 */
[----:B---3--:R-:W-:Y:S02]  /*06a0*/  FFMA R15, R20, R15, R27 ;  /* 0x0000000f140f7223 */ /* 0x008fe4000000001b */
[----:B------:R-:W1:Y:S04]  /*06b0*/  LDS R12, [R18+0xf00] ;  /* 0x000f0000120c7984 */ /* 0x000e680000000800 */
[----:B------:R-:W2:Y:S01]  /*06c0*/  LDS R27, [R18+0xf80] ;  /* 0x000f8000121b7984 */ /* 0x000ea20000000800 */
[----:B0-----:R-:W-:-:S04]  /*06d0*/  FFMA R8, R8, R13, R15 ;  /* 0x0000000d08087223 */ /* 0x001fc8000000000f */
[----:B------:R-:W-:-:S04]  /*06e0*/  FFMA R9, R29, R9, R8 ;  /* 0x000000091d097223 */ /* 0x000fc80000000008 */
[----:B-1----:R-:W-:-:S04]  /*06f0*/  FFMA R10, R12, R10, R9 ;  /* 0x0000000a0c0a7223 */ /* 0x002fc80000000009 */
[----:B--2---:R-:W-:Y:S01]  /*0700*/  FFMA R27, R27, R11, R10 ;  /* 0x0000000b1b1b7223 */ /* 0x004fe2000000000a */
[----:B------:R-:W-:Y:S06]  /*0710*/  BAR.SYNC.DEFER_BLOCKING 0x0 ;  /* 0x0000000000007b1d */ /* 0x000fec0000010000 */
[----:B------:R-:W-:Y:S05]  /*0720*/  @!P0 BRA `(.L_x_1) ;  /* 0xfffffff800ac8947 */ /* 0x000fea000383ffff */
.L_x_0:
[----:B------:R-:W0:Y:S01]  /*0730*/  LDC.64 R6, c[0x0][0x380] ;  /* 0x0000e000ff067b82 */ /* 0x000e220000000a00 */
[----:B-1-3--:R-:W-:-:S05]  /*0740*/  LEA R0, R5, R0, 0x5 ;  /* 0x0000000005007211 */ /* 0x00afca00078e28ff */
[----:B----4-:R-:W-:-:S04]  /*0750*/  IMAD R3, R3, UR11, R0 ;  /* 0x0000000b03037c24 */ /* 0x010fc8000f8e0200 */
[----:B------:R-:W-:-:S04]  /*0760*/  IMAD R3, R2, UR7, R3 ;  /* 0x0000000702037c24 */ /* 0x000fc8000f8e0203 */
[----:B0-----:R-:W-:-:S05]  /*0770*/  IMAD.WIDE R2, R3, 0x4, R6 ;  /* 0x0000000403027825 */ /* 0x001fca00078e0206 */
[----:B------:R-:W-:Y:S01]  /*0780*/  STG.E desc[UR8][R2.64], R27 ;  /* 0x0000001b02007986 */ /* 0x000fe2000c101908 */
[----:B------:R-:W-:Y:S05]  /*0790*/  EXIT ;  /* 0x000000000000794d */ /* 0x000fea0003800000 */
.L_x_2:
[----:B------:R-:W-:-:S00]  /*07a0*/  BRA `(.L_x_2) ;  /* 0xfffffffc00fc7947 */ /* 0x000fc0000383ffff */
[----:B------:R-:W-:-:S00]  /*07b0*/  NOP ;  /* 0x0000000000007918 */ /* 0x000fc00000000000 */
        /* <DEDUP_REMOVED lines=12> */
.L_x_3:


//--------------------- .nv.shared._Z9matrixMulILi32EEvPfS0_S0_ii --------------------------
	.section	.nv.shared._Z9matrixMulILi32EEvPfS0_S0_ii,"aw",@nobits
	.sectionflags	@""
	.align	4
.nv.shared._Z9matrixMulILi32EEvPfS0_S0_ii:
	.zero		9216


//--------------------- .nv.shared.reserved.0     --------------------------
	.section	.nv.shared.reserved.0,"aw",@nobits
	.weak		__nv_reservedSMEM_offset_0_alias
	.size		__nv_reservedSMEM_offset_0_alias, 0, 64
	.other		__nv_reservedSMEM_offset_0_alias,@"STO_CUDA_RESERVED_SHARED STV_DEFAULT"
__nv_reservedSMEM_offset_0_alias:
	.zero		0
	.zero		64


//--------------------- .nv.constant0._Z9matrixMulILi32EEvPfS0_S0_ii --------------------------
	.section	.nv.constant0._Z9matrixMulILi32EEvPfS0_S0_ii,"a",@progbits
	.sectionflags	@""
	.align	4
.nv.constant0._Z9matrixMulILi32EEvPfS0_S0_ii:
	.zero		928


//--------------------- SYMBOLS --------------------------

	.type		.nv.reservedSmem.offset0,@object
	.size		.nv.reservedSmem.offset0,0x4
	.type		.nv.reservedSmem.cap,@object
	.size		.nv.reservedSmem.cap,0x4
